//
// Generated by NVIDIA NVVM Compiler
//
// Compiler Build ID: CL-36424714
// Cuda compilation tools, release 13.0, V13.0.88
// Based on NVVM 20.0.0
//

.version 9.0
.target sm_100
.address_size 64

	// .globl	_Z17test_thread_blockv
.extern .func  (.param .b32 func_retval0) vprintf
(
	.param .b64 vprintf_param_0,
	.param .b64 vprintf_param_1
)
;
.global .align 1 .b8 $str[60] = {82, 97, 110, 107, 32, 37, 100, 44, 32, 83, 105, 122, 101, 32, 37, 100, 44, 32, 84, 73, 68, 46, 120, 32, 61, 32, 37, 100, 44, 32, 66, 73, 68, 46, 120, 32, 61, 32, 37, 100, 44, 32, 100, 105, 109, 61, 40, 37, 100, 44, 32, 37, 100, 44, 32, 37, 100, 41, 10};
.global .align 1 .b8 $str$1[72] = {82, 97, 110, 107, 32, 37, 100, 44, 32, 83, 105, 122, 101, 32, 37, 100, 44, 32, 84, 73, 68, 46, 120, 32, 61, 32, 37, 100, 44, 32, 66, 73, 68, 46, 120, 32, 61, 32, 37, 100, 44, 32, 118, 97, 108, 105, 100, 32, 61, 32, 37, 100, 44, 32, 100, 105, 109, 61, 40, 37, 100, 44, 32, 37, 100, 44, 32, 37, 100, 41, 10};

.visible .entry _Z17test_thread_blockv()
{
	.local .align 8 .b8 	__local_depot0[32];
	.reg .b64 	%SP;
	.reg .b64 	%SPL;
	.reg .pred 	%p<4>;
	.reg .b32 	%r<15>;
	.reg .b64 	%rd<5>;

	mov.u64 	%SPL, __local_depot0;
	cvta.local.u64 	%SP, %SPL;
	barrier.sync 	0;
	mov.u32 	%r1, %tid.x;
	setp.gt.u32 	%p1, %r1, 4;
	mov.u32 	%r2, %ctaid.x;
	setp.ne.s32 	%p2, %r2, 1;
	or.pred  	%p3, %p1, %p2;
	@%p3 bra 	$L__BB0_2;
	mov.u32 	%r3, %ntid.z;
	mov.u32 	%r4, %ntid.y;
	mov.u32 	%r5, %ntid.x;
	add.u64 	%rd1, %SP, 0;
	add.u64 	%rd2, %SPL, 0;
	mul.lo.s32 	%r6, %r5, %r4;
	mul.lo.s32 	%r7, %r6, %r3;
	mov.u32 	%r8, %tid.y;
	mov.u32 	%r9, %tid.z;
	mad.lo.s32 	%r10, %r9, %r4, %r8;
	mad.lo.s32 	%r11, %r10, %r5, %r1;
	st.local.v2.u32 	[%rd2], {%r11, %r7};
	mov.b32 	%r12, 1;
	st.local.v2.u32 	[%rd2+8], {%r1, %r12};
	st.local.v2.u32 	[%rd2+16], {%r5, %r4};
	st.local.u32 	[%rd2+24], %r3;
	mov.u64 	%rd3, $str;
	cvta.global.u64 	%rd4, %rd3;
	{ // callseq 0, 0
	.param .b64 param0;
	st.param.b64 	[param0], %rd4;
	.param .b64 param1;
	st.param.b64 	[param1], %rd1;
	.param .b32 retval0;
	call.uni (retval0), 
	vprintf, 
	(
	param0, 
	param1
	);
	ld.param.b32 	%r13, [retval0];
	} // callseq 0
$L__BB0_2:
	ret;

}
	// .globl	_Z9test_gridv
.visible .entry _Z9test_gridv()
{
	.local .align 16 .b8 	__local_depot1[32];
	.reg .b64 	%SP;
	.reg .b64 	%SPL;
	.reg .pred 	%p<9>;
	.reg .b32 	%r<45>;
	.reg .b64 	%rd<12>;

	mov.u64 	%SPL, __local_depot1;
	cvta.local.u64 	%SP, %SPL;
	// begin inline asm
	mov.u32 %r8, %envreg2;
	// end inline asm
	cvt.u64.u32 	%rd3, %r8;
	// begin inline asm
	mov.u32 %r9, %envreg1;
	// end inline asm
	cvt.u64.u32 	%rd4, %r9;
	shl.b64 	%rd5, %rd4, 32;
	or.b64  	%rd1, %rd5, %rd3;
	mov.u32 	%r1, %nctaid.x;
	mov.u32 	%r2, %nctaid.y;
	mov.u32 	%r3, %nctaid.z;
	setp.ne.s64 	%p1, %rd1, 0;
	@%p1 bra 	$L__BB1_2;
	// begin inline asm
	trap;
	// end inline asm
$L__BB1_2:
	barrier.sync 	0;
	mov.u32 	%r4, %tid.x;
	mov.u32 	%r5, %tid.y;
	add.s32 	%r10, %r4, %r5;
	mov.u32 	%r6, %tid.z;
	or.b32  	%r11, %r10, %r6;
	setp.ne.s32 	%p2, %r11, 0;
	@%p2 bra 	$L__BB1_5;
	add.s64 	%rd6, %rd1, 4;
	mul.lo.s32 	%r14, %r1, %r2;
	mul.lo.s32 	%r15, %r14, %r3;
	mov.u32 	%r16, %ctaid.x;
	mov.u32 	%r17, %ctaid.y;
	add.s32 	%r18, %r16, %r17;
	mov.u32 	%r19, %ctaid.z;
	neg.s32 	%r20, %r19;
	setp.eq.s32 	%p3, %r18, %r20;
	sub.s32 	%r21, -2147483647, %r15;
	selp.b32 	%r13, %r21, 1, %p3;
	// begin inline asm
	atom.add.release.gpu.u32 %r12,[%rd6],%r13;
	// end inline asm
$L__BB1_4:
	// begin inline asm
	ld.acquire.gpu.u32 %r22,[%rd6];
	// end inline asm
	xor.b32  	%r23, %r22, %r12;
	setp.gt.s32 	%p4, %r23, -1;
	@%p4 bra 	$L__BB1_4;
$L__BB1_5:
	barrier.sync 	0;
	setp.gt.u32 	%p5, %r4, 4;
	mov.u32 	%r24, %ctaid.x;
	setp.ne.s32 	%p6, %r24, 1;
	or.pred  	%p7, %p5, %p6;
	@%p7 bra 	$L__BB1_7;
	add.u64 	%rd8, %SP, 0;
	add.u64 	%rd9, %SPL, 0;
	setp.ne.s64 	%p8, %rd1, 0;
	mul.lo.s32 	%r25, %r2, %r3;
	mul.lo.s32 	%r26, %r25, %r1;
	mov.u32 	%r27, %ntid.x;
	mov.u32 	%r28, %ntid.y;
	mul.lo.s32 	%r29, %r27, %r28;
	mov.u32 	%r30, %ntid.z;
	mul.lo.s32 	%r31, %r29, %r30;
	mul.lo.s32 	%r32, %r26, %r31;
	mov.u32 	%r33, %ctaid.y;
	mov.u32 	%r34, %ctaid.z;
	mad.lo.s32 	%r35, %r34, %r2, %r33;
	mul.lo.s32 	%r36, %r35, %r1;
	mad.lo.s32 	%r37, %r31, %r36, %r31;
	mad.lo.s32 	%r38, %r6, %r28, %r5;
	mad.lo.s32 	%r39, %r38, %r27, %r4;
	add.s32 	%r40, %r39, %r37;
	selp.u32 	%r41, 1, 0, %p8;
	mov.b32 	%r42, 1;
	st.local.v4.u32 	[%rd9], {%r40, %r32, %r4, %r42};
	st.local.v4.u32 	[%rd9+16], {%r41, %r1, %r2, %r3};
	mov.u64 	%rd10, $str$1;
	cvta.global.u64 	%rd11, %rd10;
	{ // callseq 1, 0
	.param .b64 param0;
	st.param.b64 	[param0], %rd11;
	.param .b64 param1;
	st.param.b64 	[param1], %rd8;
	.param .b32 retval0;
	call.uni (retval0), 
	vprintf, 
	(
	param0, 
	param1
	);
	ld.param.b32 	%r43, [retval0];
	} // callseq 1
$L__BB1_7:
	ret;

}


// ===== COMPILED SASS (sm_100) =====

	.target	sm_100

	.elftype	@"ET_EXEC"


//--------------------- .note.nv.tkinfo           --------------------------
	.section	.note.nv.tkinfo,"",@"SHT_NOTE"
	.sectionflags	@"SHF_NOTE_NV_TKINFO"
	.tkinfo
        /*0018*/ 	.word	0x00000002
        /*0030*/ 	.string	""
        /*0030*/ 	.string	"ptxas"
        /*0030*/ 	.string	"Cuda compilation tools, release 13.0, V13.0.88"
        /*0030*/ 	.string	"Build cuda_13.0.r13.0/compiler.36424714_0"
        /*0030*/ 	.string	"-arch sm_100 -m 64 "



//--------------------- .note.nv.cuinfo           --------------------------
	.section	.note.nv.cuinfo,"",@"SHT_NOTE"
	.sectionflags	@"SHF_NOTE_NV_CUINFO"
        /*0018*/ 	.short	0x0002
        /*001a*/ 	.short	0x0064
        /*001c*/ 	.short	0x0082
	.zero		2


//--------------------- .nv.info                  --------------------------
	.section	.nv.info,"",@"SHT_CUDA_INFO"
	.align	4


	//----- nvinfo : EIATTR_REGCOUNT
	.align		4
        /*0000*/ 	.byte	0x04, 0x2f
        /*0002*/ 	.short	(.L_3 - .L_2)
	.align		4
.L_2:
        /*0004*/ 	.word	index@(_Z17test_thread_blockv)
        /*0008*/ 	.word	0x00000018


	//----- nvinfo : EIATTR_FRAME_SIZE
	.align		4
.L_3:
        /*000c*/ 	.byte	0x04, 0x11
        /*000e*/ 	.short	(.L_5 - .L_4)
	.align		4
.L_4:
        /*0010*/ 	.word	index@(_Z17test_thread_blockv)
        /*0014*/ 	.word	0x00000020


	//----- nvinfo : EIATTR_REGCOUNT
	.align		4
.L_5:
        /*0018*/ 	.byte	0x04, 0x2f
        /*001a*/ 	.short	(.L_7 - .L_6)
	.align		4
.L_6:
        /*001c*/ 	.word	index@(_Z9test_gridv)
        /*0020*/ 	.word	0x00000018


	//----- nvinfo : EIATTR_FRAME_SIZE
	.align		4
.L_7:
        /*0024*/ 	.byte	0x04, 0x11
        /*0026*/ 	.short	(.L_9 - .L_8)
	.align		4
.L_8:
        /*0028*/ 	.word	index@(_Z9test_gridv)
        /*002c*/ 	.word	0x00000020


	//----- nvinfo : EIATTR_MIN_STACK_SIZE
	.align		4
.L_9:
        /*0030*/ 	.byte	0x04, 0x12
        /*0032*/ 	.short	(.L_11 - .L_10)
	.align		4
.L_10:
        /*0034*/ 	.word	index@(_Z9test_gridv)
        /*0038*/ 	.word	0x00000020


	//----- nvinfo : EIATTR_MIN_STACK_SIZE
	.align		4
.L_11:
        /*003c*/ 	.byte	0x04, 0x12
        /*003e*/ 	.short	(.L_13 - .L_12)
	.align		4
.L_12:
        /*0040*/ 	.word	index@(_Z17test_thread_blockv)
        /*0044*/ 	.word	0x00000020
.L_13:


//--------------------- .nv.compat                --------------------------
	.section	.nv.compat,"",@"SHT_CUDA_COMPAT_INFO"
	.align	4
        /*0000*/ 	.byte	0x02, 0x09, 0x00, 0x00, 0x02, 0x02, 0x01, 0x00, 0x02, 0x05, 0x05, 0x00, 0x03, 0x07, 0x01, 0x01
        /*0010*/ 	.byte	0x02, 0x03, 0x00, 0x00, 0x02, 0x06, 0x01, 0x00, 0x04, 0x0b, 0x08, 0x00, 0x09, 0x00, 0x00, 0x00
        /*0020*/ 	.byte	0x00, 0x00, 0x00, 0x00


//--------------------- .nv.info._Z9test_gridv    --------------------------
	.section	.nv.info._Z9test_gridv,"",@"SHT_CUDA_INFO"
	.sectionflags	@""
	.align	4


	//----- nvinfo : EIATTR_CUDA_API_VERSION
	.align		4
        /*0000*/ 	.byte	0x04, 0x37
        /*0002*/ 	.short	(.L_15 - .L_14)
.L_14:
        /*0004*/ 	.word	0x00000082


	//----- nvinfo : EIATTR_SPARSE_MMA_MASK
	.align		4
.L_15:
        /*0008*/ 	.byte	0x03, 0x50
        /*000a*/ 	.short	0x0000


	//----- nvinfo : EIATTR_MAXREG_COUNT
	.align		4
        /*000c*/ 	.byte	0x03, 0x1b
        /*000e*/ 	.short	0x00ff


	//----- nvinfo : EIATTR_NUM_BARRIERS
	.align		4
        /*0010*/ 	.byte	0x02, 0x4c
        /*0012*/ 	.byte	0x01
	.zero		1


	//----- nvinfo : EIATTR_EXTERNS
	.align		4
        /*0014*/ 	.byte	0x04, 0x0f
        /*0016*/ 	.short	(.L_17 - .L_16)


	//   ....[0]....
	.align		4
.L_16:
        /*0018*/ 	.word	index@(vprintf)


	//----- nvinfo : EIATTR_MERCURY_ISA_VERSION
	.align		4
.L_17:
        /*001c*/ 	.byte	0x03, 0x5f
        /*001e*/ 	.short	0x0101


	//----- nvinfo : EIATTR_INT_WARP_WIDE_INSTR_OFFSETS
	.align		4
        /*0020*/ 	.byte	0x04, 0x31
        /*0022*/ 	.short	(.L_19 - .L_18)


	//   ....[0]....
.L_18:
        /*0024*/ 	.word	0x000001e0


	//   ....[1]....
        /*0028*/ 	.word	0x000003f0


	//----- nvinfo : EIATTR_COOP_GROUP_MASK_REGIDS
	.align		4
.L_19:
        /*002c*/ 	.byte	0x04, 0x29
        /*002e*/ 	.short	(.L_21 - .L_20)


	//   ....[0]....
.L_20:
        /*0030*/ 	.word	0xffffffff


	//   ....[1]....
        /*0034*/ 	.word	0xffffffff


	//   ....[2]....
        /*0038*/ 	.word	0x0500000f


	//----- nvinfo : EIATTR_COOP_GROUP_INSTR_OFFSETS
	.align		4
.L_21:
        /*003c*/ 	.byte	0x04, 0x28
        /*003e*/ 	.short	(.L_23 - .L_22)


	//   ....[0]....
.L_22:
        /*0040*/ 	.word	0x00000190


	//   ....[1]....
        /*0044*/ 	.word	0x000004c0


	//   ....[2]....
        /*0048*/ 	.word	0x00000730


	//----- nvinfo : EIATTR_VRC_CTA_INIT_COUNT
	.align		4
.L_23:
        /*004c*/ 	.byte	0x02, 0x4a
	.zero		1
	.zero		1


	//----- nvinfo : EIATTR_SYSCALL_OFFSETS
	.align		4
        /*0050*/ 	.byte	0x04, 0x46
        /*0052*/ 	.short	(.L_25 - .L_24)


	//   ....[0]....
.L_24:
        /*0054*/ 	.word	0x000006a0


	//----- nvinfo : EIATTR_EXIT_INSTR_OFFSETS
	.align		4
.L_25:
        /*0058*/ 	.byte	0x04, 0x1c
        /*005a*/ 	.short	(.L_27 - .L_26)


	//   ....[0]....
.L_26:
        /*005c*/ 	.word	0x00000500


	//   ....[1]....
        /*0060*/ 	.word	0x000006b0


	//----- nvinfo : EIATTR_CRS_STACK_SIZE
	.align		4
.L_27:
        /*0064*/ 	.byte	0x04, 0x1e
        /*0066*/ 	.short	(.L_29 - .L_28)
.L_28:
        /*0068*/ 	.word	0x00000000


	//----- nvinfo : EIATTR_SW_WAR
	.align		4
.L_29:
        /*006c*/ 	.byte	0x04, 0x36
        /*006e*/ 	.short	(.L_31 - .L_30)
.L_30:
        /*0070*/ 	.word	0x00000008
.L_31:


//--------------------- .nv.info._Z17test_thread_blockv --------------------------
	.section	.nv.info._Z17test_thread_blockv,"",@"SHT_CUDA_INFO"
	.sectionflags	@""
	.align	4


	//----- nvinfo : EIATTR_CUDA_API_VERSION
	.align		4
        /*0000*/ 	.byte	0x04, 0x37
        /*0002*/ 	.short	(.L_33 - .L_32)
.L_32:
        /*0004*/ 	.word	0x00000082


	//----- nvinfo : EIATTR_SPARSE_MMA_MASK
	.align		4
.L_33:
        /*0008*/ 	.byte	0x03, 0x50
        /*000a*/ 	.short	0x0000


	//----- nvinfo : EIATTR_MAXREG_COUNT
	.align		4
        /*000c*/ 	.byte	0x03, 0x1b
        /*000e*/ 	.short	0x00ff


	//----- nvinfo : EIATTR_NUM_BARRIERS
	.align		4
        /*0010*/ 	.byte	0x02, 0x4c
        /*0012*/ 	.byte	0x01
	.zero		1


	//----- nvinfo : EIATTR_EXTERNS
	.align		4
        /*0014*/ 	.byte	0x04, 0x0f
        /*0016*/ 	.short	(.L_35 - .L_34)


	//   ....[0]....
	.align		4
.L_34:
        /*0018*/ 	.word	index@(vprintf)


	//----- nvinfo : EIATTR_MERCURY_ISA_VERSION
	.align		4
.L_35:
        /*001c*/ 	.byte	0x03, 0x5f
        /*001e*/ 	.short	0x0101


	//----- nvinfo : EIATTR_COOP_GROUP_MASK_REGIDS
	.align		4
        /*0020*/ 	.byte	0x04, 0x29
        /*0022*/ 	.short	(.L_37 - .L_36)


	//   ....[0]....
.L_36:
        /*0024*/ 	.word	0xffffffff


	//----- nvinfo : EIATTR_COOP_GROUP_INSTR_OFFSETS
	.align		4
.L_37:
        /*0028*/ 	.byte	0x04, 0x28
        /*002a*/ 	.short	(.L_39 - .L_38)


	//   ....[0]....
.L_38:
        /*002c*/ 	.word	0x00000060


	//----- nvinfo : EIATTR_VRC_CTA_INIT_COUNT
	.align		4
.L_39:
        /*0030*/ 	.byte	0x02, 0x4a
	.zero		1
	.zero		1


	//----- nvinfo : EIATTR_SYSCALL_OFFSETS
	.align		4
        /*0034*/ 	.byte	0x04, 0x46
        /*0036*/ 	.short	(.L_41 - .L_40)


	//   ....[0]....
.L_40:
        /*0038*/ 	.word	0x00000200


	//----- nvinfo : EIATTR_EXIT_INSTR_OFFSETS
	.align		4
.L_41:
        /*003c*/ 	.byte	0x04, 0x1c
        /*003e*/ 	.short	(.L_43 - .L_42)


	//   ....[0]....
.L_42:
        /*0040*/ 	.word	0x000000b0


	//   ....[1]....
        /*0044*/ 	.word	0x00000210


	//----- nvinfo : EIATTR_CRS_STACK_SIZE
	.align		4
.L_43:
        /*0048*/ 	.byte	0x04, 0x1e
        /*004a*/ 	.short	(.L_45 - .L_44)
.L_44:
        /*004c*/ 	.word	0x00000000


	//----- nvinfo : EIATTR_SW_WAR
	.align		4
.L_45:
        /*0050*/ 	.byte	0x04, 0x36
        /*0052*/ 	.short	(.L_47 - .L_46)
.L_46:
        /*0054*/ 	.word	0x00000008
.L_47:


//--------------------- .nv.callgraph             --------------------------
	.section	.nv.callgraph,"",@"SHT_CUDA_CALLGRAPH"
	.align	4
	.sectionentsize	8
	.align		4
        /*0000*/ 	.word	0x00000000
	.align		4
        /*0004*/ 	.word	0xffffffff
	.align		4
        /*0008*/ 	.word	index@(_Z9test_gridv)
	.align		4
        /*000c*/ 	.word	index@(vprintf)
	.align		4
        /*0010*/ 	.word	index@(_Z17test_thread_blockv)
	.align		4
        /*0014*/ 	.word	index@(vprintf)
	.align		4
        /*0018*/ 	.word	0x00000000
	.align		4
        /*001c*/ 	.word	0xfffffffe
	.align		4
        /*0020*/ 	.word	0x00000000
	.align		4
        /*0024*/ 	.word	0xfffffffd
	.align		4
        /*0028*/ 	.word	0x00000000
	.align		4
        /*002c*/ 	.word	0xfffffffc


//--------------------- .nv.constant4             --------------------------
	.section	.nv.constant4,"a",@progbits
	.align	8
	.align		8
.nv.constant4:
        /*0000*/ 	.dword	vprintf
	.align		8
        /*0008*/ 	.dword	$str
	.align		8
        /*0010*/ 	.dword	$str$1


//--------------------- .text._Z9test_gridv       --------------------------
	.section	.text._Z9test_gridv,"ax",@progbits
	.align	128
        .global         _Z9test_gridv
        .type           _Z9test_gridv,@function
        .size           _Z9test_gridv,(.L_x_12 - _Z9test_gridv)
        .other          _Z9test_gridv,@"STO_CUDA_ENTRY STV_DEFAULT"
_Z9test_gridv:
.text._Z9test_gridv:
[----:B------:R-:W0:Y:S01]  /*0000*/  LDC R1, c[0x0][0x37c] ;  /* 0x0000df00ff017b82 */ /* 0x000e220000000800 */
[----:B------:R-:W-:-:S05]  /*0010*/  CS2R.32 R19, SR_CgaSize ;  /* 0x0000000000137805 */ /* 0x000fca0000008a00 */
[----:B------:R-:W-:-:S05]  /*0020*/  IMAD R19, R19, -0xa0, RZ ;  /* 0xffffff6013137824 */ /* 0x000fca00078e02ff */
[----:B------:R-:W-:-:S14]  /*0030*/  R2UR UR36, R19 ;  /* 0x00000000132472ca */ /* 0x000fdc00000e0000 */
[----:B------:R-:W1:Y:S01]  /*0040*/  LDCU UR36, c[0x0][UR36+0x258] ;  /* 0x00004b00242477ac */ /* 0x000e620008000800 */
[----:B0-----:R-:W-:Y:S01]  /*0050*/  VIADD R1, R1, 0xffffffe0 ;  /* 0xffffffe001017836 */ /* 0x001fe20000000000 */
[----:B------:R-:W-:-:S05]  /*0060*/  CS2R.32 R19, SR_CgaSize ;  /* 0x0000000000137805 */ /* 0x000fca0000008a00 */
[----:B------:R-:W-:-:S05]  /*0070*/  IMAD R19, R19, -0xa0, RZ ;  /* 0xffffff6013137824 */ /* 0x000fca00078e02ff */
[----:B------:R-:W-:-:S14]  /*0080*/  R2UR UR37, R19 ;  /* 0x00000000132572ca */ /* 0x000fdc00000e0000 */
[----:B------:R-:W0:Y:S01]  /*0090*/  LDCU UR37, c[0x0][UR37+0x254] ;  /* 0x00004a80252577ac */ /* 0x000e220008000800 */
[----:B------:R-:W2:Y:S01]  /*00a0*/  LDCU UR4, c[0x0][0x2f8] ;  /* 0x00005f00ff0477ac */ /* 0x000ea20008000800 */
[----:B------:R-:W3:Y:S01]  /*00b0*/  LDCU UR5, c[0x0][0x2fc] ;  /* 0x00005f80ff0577ac */ /* 0x000ee20008000800 */
[----:B------:R-:W4:Y:S01]  /*00c0*/  LDC R17, c[0x0][0x370] ;  /* 0x0000dc00ff117b82 */ /* 0x000f220000000800 */
[----:B-1----:R-:W-:-:S07]  /*00d0*/  UISETP.NE.U32.AND UP0, UPT, UR36, URZ, UPT ;  /* 0x000000ff2400728c */ /* 0x002fce000bf05070 */
[----:B------:R-:W1:Y:S01]  /*00e0*/  LDC R18, c[0x0][0x374] ;  /* 0x0000dd00ff127b82 */ /* 0x000e620000000800 */
[----:B0-----:R-:W-:Y:S01]  /*00f0*/  UISETP.NE.AND.EX UP0, UPT, UR37, URZ, UPT, UP0 ;  /* 0x000000ff2500728c */ /* 0x001fe2000bf05300 */
[----:B--2---:R-:W-:-:S06]  /*0100*/  IADD3 R6, P0, PT, R1, UR4, RZ ;  /* 0x0000000401067c10 */ /* 0x004fcc000ff1e0ff */
[----:B------:R-:W0:Y:S01]  /*0110*/  LDC R19, c[0x0][0x378] ;  /* 0x0000de00ff137b82 */ /* 0x000e220000000800 */
[----:B---3--:R-:W-:Y:S01]  /*0120*/  IMAD.X R7, RZ, RZ, UR5, P0 ;  /* 0x00000005ff077e24 */ /* 0x008fe200080e06ff */
[----:B------:R-:W-:Y:S06]  /*0130*/  BRA.U UP0, `(.L_x_0) ;  /* 0x0000000100047547 */ /* 0x000fec000b800000 */
[----:B------:R-:W-:Y:S05]  /*0140*/  BPT.TRAP 0x1 ;  /* 0x000000040000795c */ /* 0x000fea0000300000 */
.L_x_0:
[----:B------:R-:W2:Y:S01]  /*0150*/  S2R R5, SR_TID.Y ;  /* 0x0000000000057919 */ /* 0x000ea20000002200 */
[----:B------:R-:W-:Y:S01]  /*0160*/  BSSY B0, `(.L_x_1) ;  /* 0x0000033000007945 */ /* 0x000fe20003800000 */
[----:B------:R-:W2:Y:S01]  /*0170*/  S2R R10, SR_TID.X ;  /* 0x00000000000a7919 */ /* 0x000ea20000002100 */
[----:B------:R-:W3:Y:S01]  /*0180*/  S2R R0, SR_TID.Z ;  /* 0x0000000000007919 */ /* 0x000ee20000002300 */
[----:B------:R-:W-:Y:S01]  /*0190*/  BAR.SYNC.DEFER_BLOCKING 0x0 ;  /* 0x0000000000007b1d */ /* 0x000fe20000010000 */
[----:B--2---:R-:W-:-:S04]  /*01a0*/  IADD3 R3, PT, PT, R10, R5, RZ ;  /* 0x000000050a037210 */ /* 0x004fc80007ffe0ff */
[----:B---3--:R-:W-:-:S13]  /*01b0*/  LOP3.LUT P0, RZ, R3, R0, RZ, 0xfc, !PT ;  /* 0x0000000003ff7212 */ /* 0x008fda000780fcff */
[----:B------:R-:W-:Y:S05]  /*01c0*/  @P0 BRA `(.L_x_2) ;  /* 0x0000000000b00947 */ /* 0x000fea0003800000 */
[----:B------:R-:W2:Y:S01]  /*01d0*/  S2R R9, SR_LANEID ;  /* 0x0000000000097919 */ /* 0x000ea20000000000 */
[----:B------:R-:W-:Y:S01]  /*01e0*/  VOTEU.ANY UR4, UPT, PT ;  /* 0x0000000000047886 */ /* 0x000fe200038e0100 */
[----:B------:R-:W3:Y:S01]  /*01f0*/  LDC.64 R12, c[0x0][0x358] ;  /* 0x0000d600ff0c7b82 */ /* 0x000ee20000000a00 */
[----:B------:R-:W2:Y:S01]  /*0200*/  FLO.U32 R8, UR4 ;  /* 0x0000000400087d00 */ /* 0x000ea200080e0000 */
[----:B------:R-:W5:Y:S01]  /*0210*/  S2R R4, SR_CTAID.Z ;  /* 0x0000000000047919 */ /* 0x000f620000002700 */
[----:B----4-:R-:W-:Y:S01]  /*0220*/  IMAD.MOV R11, RZ, RZ, -R17 ;  /* 0x000000ffff0b7224 */ /* 0x010fe200078e0a11 */
[----:B------:R-:W-:Y:S01]  /*0230*/  UPOPC UR5, UR4 ;  /* 0x00000004000572bf */ /* 0x000fe20008000000 */
[----:B------:R-:W4:Y:S01]  /*0240*/  S2R R2, SR_CTAID.X ;  /* 0x0000000000027919 */ /* 0x000f220000002500 */
[----:B------:R-:W4:Y:S01]  /*0250*/  S2R R3, SR_CTAID.Y ;  /* 0x0000000000037919 */ /* 0x000f220000002600 */
[----:B--2---:R-:W-:Y:S01]  /*0260*/  ISETP.EQ.U32.AND P1, PT, R8, R9, PT ;  /* 0x000000090800720c */ /* 0x004fe20003f22070 */
[----:B------:R-:W-:-:S04]  /*0270*/  IMAD.MOV.U32 R9, RZ, RZ, R11 ;  /* 0x000000ffff097224 */ /* 0x000fc800078e000b */
[----:B-1----:R-:W-:Y:S02]  /*0280*/  IMAD R14, R9, R18, RZ ;  /* 0x00000012090e7224 */ /* 0x002fe400078e02ff */
[----:B-----5:R-:W-:Y:S01]  /*0290*/  IMAD.MOV R9, RZ, RZ, -R4 ;  /* 0x000000ffff097224 */ /* 0x020fe200078e0a04 */
[----:B----4-:R-:W-:Y:S01]  /*02a0*/  IADD3 R2, PT, PT, R2, R3, RZ ;  /* 0x0000000302027210 */ /* 0x010fe20007ffe0ff */
[----:B0-----:R-:W-:-:S04]  /*02b0*/  IMAD R3, R19, R14, -0x7fffffff ;  /* 0x8000000113037424 */ /* 0x001fc800078e020e */
[----:B---3--:R-:W-:Y:S02]  /*02c0*/  @P1 R2UR UR6, R12 ;  /* 0x000000000c0612ca */ /* 0x008fe400000e0000 */
[----:B------:R-:W-:Y:S01]  /*02d0*/  ISETP.NE.AND P0, PT, R2, R9, PT ;  /* 0x000000090200720c */ /* 0x000fe20003f05270 */
[----:B------:R-:W-:Y:S01]  /*02e0*/  IMAD.U32 R2, RZ, RZ, UR36 ;  /* 0x00000024ff027e24 */ /* 0x000fe2000f8e00ff */
[----:B------:R-:W-:Y:S02]  /*02f0*/  @P1 R2UR UR7, R13 ;  /* 0x000000000d0712ca */ /* 0x000fe400000e0000 */
[----:B------:R-:W-:Y:S02]  /*0300*/  SEL R4, R3, 0x1, !P0 ;  /* 0x0000000103047807 */ /* 0x000fe40004000000 */
[----:B------:R-:W-:-:S03]  /*0310*/  MOV R3, UR37 ;  /* 0x0000002500037c02 */ /* 0x000fc60008000f00 */
[----:B------:R-:W-:Y:S01]  /*0320*/  IMAD R9, R4, UR5, RZ ;  /* 0x0000000504097c24 */ /* 0x000fe2000f8e02ff */
[----:B------:R-:W-:Y:S01]  /*0330*/  @!PT LDS RZ, [RZ] ;  /* 0x00000000fffff984 */ /* 0x000fe20000000800 */
[----:B------:R-:W-:Y:S01]  /*0340*/  @!PT LDS RZ, [RZ] ;  /* 0x00000000fffff984 */ /* 0x000fe20000000800 */
[----:B------:R-:W-:Y:S01]  /*0350*/  @!PT LDS RZ, [RZ] ;  /* 0x00000000fffff984 */ /* 0x000fe20000000800 */
[----:B------:R-:W-:Y:S01]  /*0360*/  @!PT LDS RZ, [RZ] ;  /* 0x00000000fffff984 */ /* 0x000fe20000000800 */
[----:B------:R-:W-:-:S00]  /*0370*/  @P1 MEMBAR.ALL.CTA ;  /* 0x0000000000001992 */ /* 0x000fc00000008000 */
[----:B------:R-:W-:Y:S06]  /*0380*/  @P1 MEMBAR.ALL.GPU ;  /* 0x0000000000001992 */ /* 0x000fec000000a000 */
[----:B------:R-:W-:-:S00]  /*0390*/  @P1 ERRBAR ;  /* 0x00000000000019ab */ /* 0x000fc00000000000 */
[----:B------:R-:W-:Y:S06]  /*03a0*/  @P1 CGAERRBAR ;  /* 0x00000000000015ab */ /* 0x000fec0000000000 */
[----:B------:R-:W2:Y:S01]  /*03b0*/  @P1 ATOM.E.ADD.STRONG.GPU PT, R9, desc[UR6][R2.64+0x4], R9 ;  /* 0x800004090209198a */ /* 0x000ea200081ef106 */
[----:B------:R-:W0:Y:S02]  /*03c0*/  S2R R14, SR_LTMASK ;  /* 0x00000000000e7919 */ /* 0x000e240000003900 */
[----:B0-----:R-:W-:-:S06]  /*03d0*/  LOP3.LUT R14, R14, UR4, RZ, 0xc0, !PT ;  /* 0x000000040e0e7c12 */ /* 0x001fcc000f8ec0ff */
[----:B------:R-:W0:Y:S01]  /*03e0*/  POPC R14, R14 ;  /* 0x0000000e000e7309 */ /* 0x000e220000000000 */
[----:B--2---:R-:W0:Y:S02]  /*03f0*/  SHFL.IDX PT, R11, R9, R8, 0x1f ;  /* 0x00001f08090b7589 */ /* 0x004e2400000e0000 */
[----:B0-----:R-:W-:-:S07]  /*0400*/  IMAD R4, R4, R14, R11 ;  /* 0x0000000e04047224 */ /* 0x001fce00078e020b */
.L_x_3:
[----:B------:R-:W-:Y:S05]  /*0410*/  YIELD ;  /* 0x0000000000007946 */ /* 0x000fea0003800000 */
[----:B------:R-:W-:Y:S02]  /*0420*/  R2UR UR4, R12 ;  /* 0x000000000c0472ca */ /* 0x000fe400000e0000 */
[----:B------:R-:W-:-:S13]  /*0430*/  R2UR UR5, R13 ;  /* 0x000000000d0572ca */ /* 0x000fda00000e0000 */
[----:B------:R-:W2:Y:S04]  /*0440*/  LD.E.STRONG.GPU R9, desc[UR4][R2.64+0x4] ;  /* 0x0000040402097980 */ /* 0x000ea8000c10f900 */
[----:B--2---:R-:W-:Y:S01]  /*0450*/  CCTL.IVALL ;  /* 0x00000000ff00798f */ /* 0x004fe20002000000 */
[----:B------:R-:W-:-:S04]  /*0460*/  LOP3.LUT R9, R9, R4, RZ, 0x3c, !PT ;  /* 0x0000000409097212 */ /* 0x000fc800078e3cff */
[----:B------:R-:W-:-:S13]  /*0470*/  ISETP.GT.AND P0, PT, R9, -0x1, PT ;  /* 0xffffffff0900780c */ /* 0x000fda0003f04270 */
[----:B------:R-:W-:Y:S05]  /*0480*/  @P0 BRA `(.L_x_3) ;  /* 0xfffffffc00e00947 */ /* 0x000fea000383ffff */
.L_x_2:
[----:B------:R-:W-:Y:S05]  /*0490*/  BSYNC B0 ;  /* 0x0000000000007941 */ /* 0x000fea0003800000 */
.L_x_1:
[----:B------:R-:W-:-:S03]  /*04a0*/  UMOV UR4, 0xffffffff ;  /* 0xffffffff00047882 */ /* 0x000fc60000000000 */
[----:B------:R-:W-:Y:S05]  /*04b0*/  BRA.DIV UR4, `(.L_x_4) ;  /* 0x0000000204807947 */ /* 0x000fea000b800000 */
[----:B------:R-:W-:Y:S06]  /*04c0*/  BAR.SYNC.DEFER_BLOCKING 0x0 ;  /* 0x0000000000007b1d */ /* 0x000fec0000010000 */
.L_x_8:
[----:B------:R-:W2:Y:S02]  /*04d0*/  S2R R2, SR_CTAID.X ;  /* 0x0000000000027919 */ /* 0x000ea40000002500 */
[----:B--2---:R-:W-:-:S04]  /*04e0*/  ISETP.NE.AND P0, PT, R2, 0x1, PT ;  /* 0x000000010200780c */ /* 0x004fc80003f05270 */
[----:B------:R-:W-:-:S13]  /*04f0*/  ISETP.GT.U32.OR P0, PT, R10, 0x4, P0 ;  /* 0x000000040a00780c */ /* 0x000fda0000704470 */
[----:B------:R-:W-:Y:S05]  /*0500*/  @P0 EXIT ;  /* 0x000000000000094d */ /* 0x000fea0003800000 */
[----:B------:R-:W2:Y:S01]  /*0510*/  S2R R3, SR_CTAID.Y ;  /* 0x0000000000037919 */ /* 0x000ea20000002600 */
[----:B------:R-:W3:Y:S01]  /*0520*/  LDCU UR6, c[0x0][0x360] ;  /* 0x00006c00ff0677ac */ /* 0x000ee20008000800 */
[----:B01----:R-:W-:Y:S01]  /*0530*/  IMAD R9, R18, R19, RZ ;  /* 0x0000001312097224 */ /* 0x003fe200078e02ff */
[----:B------:R-:W2:Y:S01]  /*0540*/  S2R R2, SR_CTAID.Z ;  /* 0x0000000000027919 */ /* 0x000ea20000002700 */
[----:B------:R-:W3:Y:S01]  /*0550*/  LDCU UR7, c[0x0][0x364] ;  /* 0x00006c80ff0777ac */ /* 0x000ee20008000800 */
[----:B------:R-:W-:Y:S02]  /*0560*/  IMAD.MOV.U32 R16, RZ, RZ, 0x1 ;  /* 0x00000001ff107424 */ /* 0x000fe400078e00ff */
[----:B------:R-:W-:Y:S01]  /*0570*/  IMAD.MOV.U32 R11, RZ, RZ, 0x1 ;  /* 0x00000001ff0b7424 */ /* 0x000fe200078e00ff */
[----:B------:R-:W0:Y:S02]  /*0580*/  LDCU UR5, c[0x0][0x368] ;  /* 0x00006d00ff0577ac */ /* 0x000e240008000800 */
[----:B----4-:R1:W-:Y:S01]  /*0590*/  STL.128 [R1+0x10], R16 ;  /* 0x0000101001007387 */ /* 0x0103e20000100c00 */
[----:B---3--:R-:W-:-:S02]  /*05a0*/  UIMAD UR4, UR6, UR7, URZ ;  /* 0x00000007060472a4 */ /* 0x008fc4000f8e02ff */
[----:B------:R-:W-:Y:S02]  /*05b0*/  IMAD R5, R0, UR7, R5 ;  /* 0x0000000700057c24 */ /* 0x000fe4000f8e0205 */
[----:B0-----:R-:W-:Y:S02]  /*05c0*/  UIMAD UR4, UR4, UR5, URZ ;  /* 0x00000005040472a4 */ /* 0x001fe4000f8e02ff */
[----:B------:R-:W-:-:S04]  /*05d0*/  IMAD R5, R5, UR6, R10 ;  /* 0x0000000605057c24 */ /* 0x000fc8000f8e020a */
[----:B------:R-:W-:Y:S02]  /*05e0*/  IMAD R0, R17, UR4, RZ ;  /* 0x0000000411007c24 */ /* 0x000fe4000f8e02ff */
[----:B--2---:R-:W-:Y:S02]  /*05f0*/  IMAD R2, R18, R2, R3 ;  /* 0x0000000212027224 */ /* 0x004fe400078e0203 */
[-C--:B------:R-:W-:Y:S02]  /*0600*/  IMAD R9, R9, R0.reuse, RZ ;  /* 0x0000000009097224 */ /* 0x080fe400078e02ff */
[----:B------:R-:W-:Y:S01]  /*0610*/  IMAD R2, R2, R0, UR4 ;  /* 0x0000000402027e24 */ /* 0x000fe2000f8e0200 */
[----:B------:R-:W-:Y:S01]  /*0620*/  MOV R0, 0x0 ;  /* 0x0000000000007802 */ /* 0x000fe20000000f00 */
[----:B------:R-:W0:Y:S03]  /*0630*/  LDCU.64 UR4, c[0x4][0x10] ;  /* 0x01000200ff0477ac */ /* 0x000e260008000a00 */
[----:B------:R-:W-:-:S02]  /*0640*/  IADD3 R8, PT, PT, R2, R5, RZ ;  /* 0x0000000502087210 */ /* 0x000fc40007ffe0ff */
[----:B------:R1:W2:Y:S03]  /*0650*/  LDC.64 R2, c[0x4][R0] ;  /* 0x0100000000027b82 */ /* 0x0002a60000000a00 */
[----:B------:R1:W-:Y:S01]  /*0660*/  STL.128 [R1], R8 ;  /* 0x0000000801007387 */ /* 0x0003e20000100c00 */
[----:B0-----:R-:W-:Y:S01]  /*0670*/  MOV R4, UR4 ;  /* 0x0000000400047c02 */ /* 0x001fe20008000f00 */
[----:B------:R-:W-:-:S07]  /*0680*/  IMAD.U32 R5, RZ, RZ, UR5 ;  /* 0x00000005ff057e24 */ /* 0x000fce000f8e00ff */
[----:B------:R-:W-:-:S07]  /*0690*/  LEPC R20, `(.L_x_5) ;  /* 0x000000001014794e */ /* 0x000fce0000000000 */
[----:B-12---:R-:W-:Y:S05]  /*06a0*/  CALL.ABS.NOINC R2 ;  /* 0x0000000002007343 */ /* 0x006fea0003c00000 */
.L_x_5:
[----:B------:R-:W-:Y:S05]  /*06b0*/  EXIT ;  /* 0x000000000000794d */ /* 0x000fea0003800000 */
.L_x_4:
[----:B------:R-:W-:Y:S01]  /*06c0*/  HFMA2 R14, -RZ, RZ, 0, 0 ;  /* 0x00000000ff0e7431 */ /* 0x000fe200000001ff */
[----:B------:R-:W-:Y:S01]  /*06d0*/  BSSY B0, `(.L_x_6) ;  /* 0x0000009000007945 */ /* 0x000fe20003800000 */
[----:B------:R-:W-:Y:S01]  /*06e0*/  IMAD.MOV.U32 R13, RZ, RZ, 0x0 ;  /* 0x00000000ff0d7424 */ /* 0x000fe200078e00ff */
[----:B------:R-:W-:-:S07]  /*06f0*/  MOV R15, 0xffffffff ;  /* 0xffffffff000f7802 */ /* 0x000fce0000000f00 */
[----:B01--4-:R-:W-:Y:S05]  /*0700*/  WARPSYNC.COLLECTIVE.ALL `(.L_x_7) ;  /* 0x0000000000147948 */ /* 0x013fea0003c00000 */
[----:B------:R-:W-:-:S04]  /*0710*/  SHF.L.U32 R13, R13, 0x10, RZ ;  /* 0x000000100d0d7819 */ /* 0x000fc800000006ff */
[----:B------:R-:W-:-:S05]  /*0720*/  LOP3.LUT R13, R13, 0xf, R14, 0xf8, !PT ;  /* 0x0000000f0d0d7812 */ /* 0x000fca00078ef80e */
[----:B------:R2:W-:Y:S02]  /*0730*/  BAR.SYNC.DEFER_BLOCKING R13, R13 ;  /* 0x0000000d0000731d */ /* 0x0005e40000010000 */
[----:B--2---:R-:W-:-:S04]  /*0740*/  SHF.R.U32 R13, R13, 0x10, RZ ;  /* 0x000000100d0d7819 */ /* 0x004fc800000016ff */
[----:B01--4-:R-:W-:Y:S05]  /*0750*/  ENDCOLLECTIVE ;  /* 0x000000000000791b */ /* 0x013fea0003800000 */
.L_x_7:
[----:B------:R-:W-:Y:S05]  /*0760*/  BSYNC B0 ;  /* 0x0000000000007941 */ /* 0x000fea0003800000 */
.L_x_6:
[----:B------:R-:W-:Y:S05]  /*0770*/  BRA `(.L_x_8) ;  /* 0xfffffffc00547947 */ /* 0x000fea000383ffff */
.L_x_9:
[----:B------:R-:W-:-:S00]  /*0780*/  BRA `(.L_x_9) ;  /* 0xfffffffc00fc7947 */ /* 0x000fc0000383ffff */
[----:B------:R-:W-:-:S00]  /*0790*/  NOP ;  /* 0x0000000000007918 */ /* 0x000fc00000000000 */
        /* <DEDUP_REMOVED lines=14> */
.L_x_12:


//--------------------- .text._Z17test_thread_blockv --------------------------
	.section	.text._Z17test_thread_blockv,"ax",@progbits
	.align	128
        .global         _Z17test_thread_blockv
        .type           _Z17test_thread_blockv,@function
        .size           _Z17test_thread_blockv,(.L_x_13 - _Z17test_thread_blockv)
        .other          _Z17test_thread_blockv,@"STO_CUDA_ENTRY STV_DEFAULT"
_Z17test_thread_blockv:
.text._Z17test_thread_blockv:
[----:B------:R-:W0:Y:S01]  /*0000*/  LDC R1, c[0x0][0x37c] ;  /* 0x0000df00ff017b82 */ /* 0x000e220000000800 */
[----:B------:R-:W1:Y:S01]  /*0010*/  S2R R0, SR_CTAID.X ;  /* 0x0000000000007919 */ /* 0x000e620000002500 */
[----:B------:R-:W2:Y:S01]  /*0020*/  LDCU UR4, c[0x0][0x2f8] ;  /* 0x00005f00ff0477ac */ /* 0x000ea20008000800 */
[----:B0-----:R-:W-:Y:S01]  /*0030*/  VIADD R1, R1, 0xffffffe0 ;  /* 0xffffffe001017836 */ /* 0x001fe20000000000 */
[----:B------:R-:W0:Y:S01]  /*0040*/  S2R R10, SR_TID.X ;  /* 0x00000000000a7919 */ /* 0x000e220000002100 */
[----:B------:R-:W3:Y:S03]  /*0050*/  LDCU UR5, c[0x0][0x2fc] ;  /* 0x00005f80ff0577ac */ /* 0x000ee60008000800 */
[----:B------:R-:W-:Y:S01]  /*0060*/  BAR.SYNC.DEFER_BLOCKING 0x0 ;  /* 0x0000000000007b1d */ /* 0x000fe20000010000 */
[----:B--2---:R-:W-:-:S04]  /*0070*/  IADD3 R6, P1, PT, R1, UR4, RZ ;  /* 0x0000000401067c10 */ /* 0x004fc8000ff3e0ff */
[----:B---3--:R-:W-:Y:S02]  /*0080*/  IADD3.X R7, PT, PT, RZ, UR5, RZ, P1, !PT ;  /* 0x00000005ff077c10 */ /* 0x008fe40008ffe4ff */
[----:B-1----:R-:W-:-:S04]  /*0090*/  ISETP.NE.AND P0, PT, R0, 0x1, PT ;  /* 0x000000010000780c */ /* 0x002fc80003f05270 */
[----:B0-----:R-:W-:-:S13]  /*00a0*/  ISETP.GT.U32.OR P0, PT, R10, 0x4, P0 ;  /* 0x000000040a00780c */ /* 0x001fda0000704470 */
[----:B------:R-:W-:Y:S05]  /*00b0*/  @P0 EXIT ;  /* 0x000000000000094d */ /* 0x000fea0003800000 */
[----:B------:R-:W0:Y:S01]  /*00c0*/  S2R R0, SR_TID.Y ;  /* 0x0000000000007919 */ /* 0x000e220000002200 */
[----:B------:R-:W1:Y:S01]  /*00d0*/  LDC R12, c[0x0][0x368] ;  /* 0x0000da00ff0c7b82 */ /* 0x000e620000000800 */
[----:B------:R-:W-:Y:S01]  /*00e0*/  IMAD.MOV.U32 R11, RZ, RZ, 0x1 ;  /* 0x00000001ff0b7424 */ /* 0x000fe200078e00ff */
[----:B------:R-:W2:Y:S01]  /*00f0*/  LDCU.64 UR4, c[0x4][0x8] ;  /* 0x01000100ff0477ac */ /* 0x000ea20008000a00 */
[----:B------:R-:W0:Y:S03]  /*0100*/  S2R R5, SR_TID.Z ;  /* 0x0000000000057919 */ /* 0x000e260000002300 */
[----:B------:R3:W-:Y:S02]  /*0110*/  STL.64 [R1+0x8], R10 ;  /* 0x0000080a01007387 */ /* 0x0007e40000100a00 */
[----:B------:R-:W0:Y:S08]  /*0120*/  LDC R15, c[0x0][0x364] ;  /* 0x0000d900ff0f7b82 */ /* 0x000e300000000800 */
[----:B------:R-:W4:Y:S01]  /*0130*/  LDC R14, c[0x0][0x360] ;  /* 0x0000d800ff0e7b82 */ /* 0x000f220000000800 */
[----:B--2---:R-:W-:Y:S01]  /*0140*/  MOV R4, UR4 ;  /* 0x0000000400047c02 */ /* 0x004fe20008000f00 */
[----:B-1----:R3:W-:Y:S01]  /*0150*/  STL [R1+0x18], R12 ;  /* 0x0000180c01007387 */ /* 0x0027e20000100800 */
[C---:B0-----:R-:W-:Y:S01]  /*0160*/  IMAD R5, R15.reuse, R5, R0 ;  /* 0x000000050f057224 */ /* 0x041fe200078e0200 */
[----:B------:R-:W-:Y:S01]  /*0170*/  MOV R0, 0x0 ;  /* 0x0000000000007802 */ /* 0x000fe20000000f00 */
[-C--:B----4-:R-:W-:Y:S01]  /*0180*/  IMAD R3, R15, R14.reuse, RZ ;  /* 0x0000000e0f037224 */ /* 0x090fe200078e02ff */
[----:B------:R3:W-:Y:S01]  /*0190*/  STL.64 [R1+0x10], R14 ;  /* 0x0000100e01007387 */ /* 0x0007e20000100a00 */
[----:B------:R-:W-:Y:S01]  /*01a0*/  IMAD R2, R5, R14, R10 ;  /* 0x0000000e05027224 */ /* 0x000fe200078e020a */
[----:B------:R3:W0:Y:S01]  /*01b0*/  LDC.64 R8, c[0x4][R0] ;  /* 0x0100000000087b82 */ /* 0x0006220000000a00 */
[----:B------:R-:W-:-:S02]  /*01c0*/  IMAD R3, R3, R12, RZ ;  /* 0x0000000c03037224 */ /* 0x000fc400078e02ff */
[----:B------:R-:W-:-:S03]  /*01d0*/  IMAD.U32 R5, RZ, RZ, UR5 ;  /* 0x00000005ff057e24 */ /* 0x000fc6000f8e00ff */
[----:B------:R3:W-:Y:S04]  /*01e0*/  STL.64 [R1], R2 ;  /* 0x0000000201007387 */ /* 0x0007e80000100a00 */
[----:B------:R-:W-:-:S07]  /*01f0*/  LEPC R20, `(.L_x_10) ;  /* 0x000000001014794e */ /* 0x000fce0000000000 */
[----:B0--3--:R-:W-:Y:S05]  /*0200*/  CALL.ABS.NOINC R8 ;  /* 0x0000000008007343 */ /* 0x009fea0003c00000 */
.L_x_10:
[----:B------:R-:W-:Y:S05]  /*0210*/  EXIT ;  /* 0x000000000000794d */ /* 0x000fea0003800000 */
.L_x_11:
        /* <DEDUP_REMOVED lines=14> */
.L_x_13:


//--------------------- .nv.global.init           --------------------------
	.section	.nv.global.init,"aw",@progbits
.nv.global.init:
	.type		$str,@object
	.size		$str,($str$1 - $str)
$str:
        /*0000*/ 	.byte	0x52, 0x61, 0x6e, 0x6b, 0x20, 0x25, 0x64, 0x2c, 0x20, 0x53, 0x69, 0x7a, 0x65, 0x20, 0x25, 0x64
        /*0010*/ 	.byte	0x2c, 0x20, 0x54, 0x49, 0x44, 0x2e, 0x78, 0x20, 0x3d, 0x20, 0x25, 0x64, 0x2c, 0x20, 0x42, 0x49
        /*0020*/ 	.byte	0x44, 0x2e, 0x78, 0x20, 0x3d, 0x20, 0x25, 0x64, 0x2c, 0x20, 0x64, 0x69, 0x6d, 0x3d, 0x28, 0x25
        /*0030*/ 	.byte	0x64, 0x2c, 0x20, 0x25, 0x64, 0x2c, 0x20, 0x25, 0x64, 0x29, 0x0a, 0x00
	.type		$str$1,@object
	.size		$str$1,(.L_1 - $str$1)
$str$1:
        /*003c*/ 	.byte	0x52, 0x61, 0x6e, 0x6b, 0x20, 0x25, 0x64, 0x2c, 0x20, 0x53, 0x69, 0x7a, 0x65, 0x20, 0x25, 0x64
        /*004c*/ 	.byte	0x2c, 0x20, 0x54, 0x49, 0x44, 0x2e, 0x78, 0x20, 0x3d, 0x20, 0x25, 0x64, 0x2c, 0x20, 0x42, 0x49
        /*005c*/ 	.byte	0x44, 0x2e, 0x78, 0x20, 0x3d, 0x20, 0x25, 0x64, 0x2c, 0x20, 0x76, 0x61, 0x6c, 0x69, 0x64, 0x20
        /*006c*/ 	.byte	0x3d, 0x20, 0x25, 0x64, 0x2c, 0x20, 0x64, 0x69, 0x6d, 0x3d, 0x28, 0x25, 0x64, 0x2c, 0x20, 0x25
        /*007c*/ 	.byte	0x64, 0x2c, 0x20, 0x25, 0x64, 0x29, 0x0a, 0x00
.L_1:


//--------------------- .nv.shared.reserved.0     --------------------------
	.section	.nv.shared.reserved.0,"aw",@nobits
	.weak		__nv_reservedSMEM_offset_0_alias
	.size		__nv_reservedSMEM_offset_0_alias, 0, 64
	.other		__nv_reservedSMEM_offset_0_alias,@"STO_CUDA_RESERVED_SHARED STV_DEFAULT"
__nv_reservedSMEM_offset_0_alias:
	.zero		0
	.zero		64


//--------------------- .nv.constant0._Z9test_gridv --------------------------
	.section	.nv.constant0._Z9test_gridv,"a",@progbits
	.sectionflags	@""
	.align	4
.nv.constant0._Z9test_gridv:
	.zero		896


//--------------------- .nv.constant0._Z17test_thread_blockv --------------------------
	.section	.nv.constant0._Z17test_thread_blockv,"a",@progbits
	.sectionflags	@""
	.align	4
.nv.constant0._Z17test_thread_blockv:
	.zero		896


//--------------------- SYMBOLS --------------------------

	.type		.nv.reservedSmem.offset0,@object
	.size		.nv.reservedSmem.offset0,0x4
	.type		vprintf,@function
